	.headerflags	@"EF_CUDA_TEXMODE_UNIFIED EF_CUDA_64BIT_ADDRESS EF_CUDA_ACCELERATORS EF_CUDA_SM90 EF_CUDA_VIRTUAL_SM(EF_CUDA_SM90)"
	.elftype	@"ET_EXEC"


//--------------------- .nv.info                  --------------------------
	.section	.nv.info,"",@"SHT_CUDA_INFO"
	.align	4


	//----- nvinfo : EIATTR_REGCOUNT
	.align		4
        /*0000*/ 	.byte	0x04, 0x2f
        /*0002*/ 	.short	(.L_1 - .L_0)
	.align		4
.L_0:
        /*0004*/ 	.word	index@(triton_poi_fused_clone_0)
        /*0008*/ 	.word	0x0000000c


	//----- nvinfo : EIATTR_MIN_STACK_SIZE
	.align		4
.L_1:
        /*000c*/ 	.byte	0x04, 0x12
        /*000e*/ 	.short	(.L_3 - .L_2)
	.align		4
.L_2:
        /*0010*/ 	.word	index@(triton_poi_fused_clone_0)
        /*0014*/ 	.word	0x00000000


	//----- nvinfo : EIATTR_FRAME_SIZE
	.align		4
.L_3:
        /*0018*/ 	.byte	0x04, 0x11
        /*001a*/ 	.short	(.L_5 - .L_4)
	.align		4
.L_4:
        /*001c*/ 	.word	index@(triton_poi_fused_clone_0)
        /*0020*/ 	.word	0x00000000


	//----- nvinfo : EIATTR_MIN_STACK_SIZE
	.align		4
.L_5:
        /*0024*/ 	.byte	0x04, 0x12
        /*0026*/ 	.short	(.L_7 - .L_6)
	.align		4
.L_6:
        /*0028*/ 	.word	index@(triton_poi_fused_clone_0)
        /*002c*/ 	.word	0x00000000
.L_7:


//--------------------- .nv.info.triton_poi_fused_clone_0 --------------------------
	.section	.nv.info.triton_poi_fused_clone_0,"",@"SHT_CUDA_INFO"
	.sectionflags	@""
	.align	4


	//----- nvinfo : EIATTR_CUDA_API_VERSION
	.align		4
        /*0000*/ 	.byte	0x04, 0x37
        /*0002*/ 	.short	(.L_9 - .L_8)
.L_8:
        /*0004*/ 	.word	0x0000007c


	//----- nvinfo : EIATTR_KPARAM_INFO
	.align		4
.L_9:
        /*0008*/ 	.byte	0x04, 0x17
        /*000a*/ 	.short	(.L_11 - .L_10)
.L_10:
        /*000c*/ 	.word	0x00000000
        /*0010*/ 	.short	0x0002
        /*0012*/ 	.short	0x0010
        /*0014*/ 	.byte	0x00, 0xf0, 0x11, 0x00


	//----- nvinfo : EIATTR_KPARAM_INFO
	.align		4
.L_11:
        /*0018*/ 	.byte	0x04, 0x17
        /*001a*/ 	.short	(.L_13 - .L_12)
.L_12:
        /*001c*/ 	.word	0x00000000
        /*0020*/ 	.short	0x0001
        /*0022*/ 	.short	0x0008
        /*0024*/ 	.byte	0x00, 0xf4, 0x21, 0x00


	//----- nvinfo : EIATTR_KPARAM_INFO
	.align		4
.L_13:
        /*0028*/ 	.byte	0x04, 0x17
        /*002a*/ 	.short	(.L_15 - .L_14)
.L_14:
        /*002c*/ 	.word	0x00000000
        /*0030*/ 	.short	0x0000
        /*0032*/ 	.short	0x0000
        /*0034*/ 	.byte	0x00, 0xf4, 0x21, 0x00


	//----- nvinfo : EIATTR_SPARSE_MMA_MASK
	.align		4
.L_15:
        /*0038*/ 	.byte	0x03, 0x50
        /*003a*/ 	.short	0x0000


	//----- nvinfo : EIATTR_MAXREG_COUNT
	.align		4
        /*003c*/ 	.byte	0x03, 0x1b
        /*003e*/ 	.short	0x00ff


	//----- nvinfo : EIATTR_EXIT_INSTR_OFFSETS
	.align		4
        /*0040*/ 	.byte	0x04, 0x1c
        /*0042*/ 	.short	(.L_17 - .L_16)


	//   ....[0]....
.L_16:
        /*0044*/ 	.word	0x000000f0


	//   ....[1]....
        /*0048*/ 	.word	0x00000110


	//----- nvinfo : EIATTR_REQNTID
	.align		4
.L_17:
        /*004c*/ 	.byte	0x04, 0x10
        /*004e*/ 	.short	(.L_19 - .L_18)
.L_18:
        /*0050*/ 	.word	0x00000020
        /*0054*/ 	.word	0x00000001
        /*0058*/ 	.word	0x00000001


	//----- nvinfo : EIATTR_CBANK_PARAM_SIZE
	.align		4
.L_19:
        /*005c*/ 	.byte	0x03, 0x19
        /*005e*/ 	.short	0x0014


	//----- nvinfo : EIATTR_PARAM_CBANK
	.align		4
        /*0060*/ 	.byte	0x04, 0x0a
        /*0062*/ 	.short	(.L_21 - .L_20)
	.align		4
.L_20:
        /*0064*/ 	.word	index@(.nv.constant0.triton_poi_fused_clone_0)
        /*0068*/ 	.short	0x0210
        /*006a*/ 	.short	0x0014


	//----- nvinfo : EIATTR_SW_WAR
	.align		4
.L_21:
        /*006c*/ 	.byte	0x04, 0x36
        /*006e*/ 	.short	(.L_23 - .L_22)
.L_22:
        /*0070*/ 	.word	0x00000008
.L_23:


//--------------------- .nv.callgraph             --------------------------
	.section	.nv.callgraph,"",@"SHT_CUDA_CALLGRAPH"
	.align	4
	.sectionentsize	8
	.align		4
        /*0000*/ 	.word	0x00000000
	.align		4
        /*0004*/ 	.word	0xffffffff
	.align		4
        /*0008*/ 	.word	0x00000000
	.align		4
        /*000c*/ 	.word	0xfffffffe
	.align		4
        /*0010*/ 	.word	0x00000000
	.align		4
        /*0014*/ 	.word	0xfffffffd
	.align		4
        /*0018*/ 	.word	0x00000000
	.align		4
        /*001c*/ 	.word	0xfffffffc


//--------------------- .text.triton_poi_fused_clone_0 --------------------------
	.section	.text.triton_poi_fused_clone_0,"ax",@progbits
	.align	128
        .global         triton_poi_fused_clone_0
        .type           triton_poi_fused_clone_0,@function
        .size           triton_poi_fused_clone_0,(.L_x_1 - triton_poi_fused_clone_0)
        .other          triton_poi_fused_clone_0,@"STO_CUDA_ENTRY STV_DEFAULT"
triton_poi_fused_clone_0:
.text.triton_poi_fused_clone_0:
[----:B------:R-:W0:Y:S02]  /*0000*/  LDC R1, c[0x0][0x28] ;  /* 0x00000a00ff017b82 */ /* 0x000e240000000800 */
[----:B------:R-:W1:Y:S01]  /*0010*/  S2R R6, SR_TID.X ;  /* 0x0000000000067919 */ /* 0x000e620000002100 */
[----:B------:R-:W2:Y:S01]  /*0020*/  LDC.64 R2, c[0x0][0x210] ;  /* 0x00008400ff027b82 */ /* 0x000ea20000000a00 */
[----:B------:R-:W-:Y:S01]  /*0030*/  IMAD.MOV.U32 R9, RZ, RZ, RZ ;  /* 0x000000ffff097224 */ /* 0x000fe200078e00ff */
[----:B------:R-:W-:Y:S01]  /*0040*/  ULDC.64 UR4, c[0x0][0x208] ;  /* 0x0000820000047ab9 */ /* 0x000fe20000000a00 */
[----:B------:R-:W3:Y:S05]  /*0050*/  S2R R7, SR_CTAID.X ;  /* 0x0000000000077919 */ /* 0x000eea0000002500 */
[----:B------:R-:W4:Y:S01]  /*0060*/  LDC.64 R4, c[0x0][0x218] ;  /* 0x00008600ff047b82 */ /* 0x000f220000000a00 */
[----:B-1----:R-:W-:-:S05]  /*0070*/  LOP3.LUT R0, R6, 0x3, RZ, 0xc0, !PT ;  /* 0x0000000306007812 */ /* 0x002fca00078ec0ff */
[----:B---3--:R-:W-:-:S04]  /*0080*/  IMAD R7, R7, 0x4, R0 ;  /* 0x0000000407077824 */ /* 0x008fc800078e0200 */
[C---:B--2---:R-:W-:Y:S01]  /*0090*/  IMAD.WIDE R2, R7.reuse, 0x4, R2 ;  /* 0x0000000407027825 */ /* 0x044fe200078e0202 */
[----:B------:R-:W-:-:S13]  /*00a0*/  ISETP.GE.AND P0, PT, R7, 0x3, PT ;  /* 0x000000030700780c */ /* 0x000fda0003f06270 */
[----:B------:R1:W5:Y:S01]  /*00b0*/  @!P0 LDG.E R9, desc[UR4][R2.64] ;  /* 0x0000000402098981 */ /* 0x000362000c1e1900 */
[----:B------:R-:W-:Y:S01]  /*00c0*/  LOP3.LUT P0, RZ, R6, 0x1c, RZ, 0xc0, !PT ;  /* 0x0000001c06ff7812 */ /* 0x000fe2000780c0ff */
[----:B----4-:R-:W-:-:S03]  /*00d0*/  IMAD.WIDE R4, R7, 0x4, R4 ;  /* 0x0000000407047825 */ /* 0x010fc600078e0204 */
[----:B------:R-:W-:-:S13]  /*00e0*/  ISETP.LT.AND P0, PT, R7, 0x3, !P0 ;  /* 0x000000030700780c */ /* 0x000fda0004701270 */
[----:B-1----:R-:W-:Y:S05]  /*00f0*/  @!P0 EXIT ;  /* 0x000000000000894d */ /* 0x002fea0003800000 */
[----:B-----5:R-:W-:Y:S01]  /*0100*/  STG.E desc[UR4][R4.64], R9 ;  /* 0x0000000904007986 */ /* 0x020fe2000c101904 */
[----:B------:R-:W-:Y:S05]  /*0110*/  EXIT ;  /* 0x000000000000794d */ /* 0x000fea0003800000 */
.L_x_0:
[----:B------:R-:W-:-:S00]  /*0120*/  BRA `(.L_x_0) ;  /* 0xfffffffc00fc7947 */ /* 0x000fc0000383ffff */
[----:B------:R-:W-:-:S00]  /*0130*/  NOP ;  /* 0x0000000000007918 */ /* 0x000fc00000000000 */
        /* <DEDUP_REMOVED lines=12> */
.L_x_1:


//--------------------- .nv.constant0.triton_poi_fused_clone_0 --------------------------
	.section	.nv.constant0.triton_poi_fused_clone_0,"a",@progbits
	.sectionflags	@""
	.align	4
.nv.constant0.triton_poi_fused_clone_0:
	.zero		548
